//
// Generated by NVIDIA NVVM Compiler
//
// Compiler Build ID: CL-36424714
// Cuda compilation tools, release 13.0, V13.0.88
// Based on NVVM 20.0.0
//

.version 9.0
.target sm_100
.address_size 64

	// .globl	_Z12shmem_kernelPdS_i
// _ZZ12shmem_kernelPdS_iE4tile has been demoted

.visible .entry _Z12shmem_kernelPdS_i(
	.param .u64 .ptr .align 1 _Z12shmem_kernelPdS_i_param_0,
	.param .u64 .ptr .align 1 _Z12shmem_kernelPdS_i_param_1,
	.param .u32 _Z12shmem_kernelPdS_i_param_2
)
{
	.reg .pred 	%p<31>;
	.reg .b32 	%r<57>;
	.reg .b64 	%rd<17>;
	.reg .b64 	%fd<20>;
	// demoted variable
	.shared .align 8 .b8 _ZZ12shmem_kernelPdS_iE4tile[8000];
	ld.param.u64 	%rd4, [_Z12shmem_kernelPdS_i_param_0];
	ld.param.u64 	%rd3, [_Z12shmem_kernelPdS_i_param_1];
	ld.param.u32 	%r17, [_Z12shmem_kernelPdS_i_param_2];
	cvta.to.global.u64 	%rd1, %rd4;
	mov.u32 	%r1, %tid.x;
	mov.u32 	%r2, %tid.y;
	mov.u32 	%r3, %tid.z;
	mov.u32 	%r18, %ctaid.x;
	mov.u32 	%r4, %ntid.x;
	mad.lo.s32 	%r5, %r18, %r4, %r1;
	mov.u32 	%r19, %ctaid.y;
	mov.u32 	%r6, %ntid.y;
	mad.lo.s32 	%r20, %r19, %r6, %r2;
	mov.u32 	%r21, %ctaid.z;
	mov.u32 	%r8, %ntid.z;
	mad.lo.s32 	%r9, %r21, %r8, %r3;
	max.s32 	%r22, %r5, %r20;
	mad.lo.s32 	%r10, %r17, %r5, %r20;
	mad.lo.s32 	%r11, %r10, %r17, %r9;
	mul.wide.s32 	%rd5, %r11, 8;
	add.s64 	%rd2, %rd1, %rd5;
	mov.u32 	%r23, _ZZ12shmem_kernelPdS_iE4tile;
	mad.lo.s32 	%r24, %r1, 800, %r23;
	add.s32 	%r12, %r24, 800;
	mad.lo.s32 	%r25, %r2, 80, %r12;
	add.s32 	%r13, %r25, 80;
	shl.b32 	%r26, %r3, 3;
	add.s32 	%r14, %r13, %r26;
	max.s32 	%r27, %r9, %r22;
	setp.ge.s32 	%p1, %r27, %r17;
	@%p1 bra 	$L__BB0_2;
	ld.global.f64 	%fd1, [%rd2];
	st.shared.f64 	[%r14+8], %fd1;
$L__BB0_2:
	setp.ne.s32 	%p2, %r1, 0;
	setp.lt.s32 	%p3, %r5, 1;
	or.pred  	%p4, %p2, %p3;
	@%p4 bra 	$L__BB0_4;
	add.s32 	%r28, %r5, -1;
	mad.lo.s32 	%r29, %r17, %r28, %r20;
	mad.lo.s32 	%r30, %r29, %r17, %r9;
	mul.wide.s32 	%rd6, %r30, 8;
	add.s64 	%rd7, %rd1, %rd6;
	ld.global.f64 	%fd2, [%rd7];
	mad.lo.s32 	%r32, %r2, 80, %r23;
	add.s32 	%r34, %r32, %r26;
	st.shared.f64 	[%r34+88], %fd2;
$L__BB0_4:
	add.s32 	%r35, %r4, -1;
	setp.ne.s32 	%p5, %r1, %r35;
	add.s32 	%r15, %r17, -1;
	setp.ge.s32 	%p6, %r5, %r15;
	or.pred  	%p7, %p5, %p6;
	@%p7 bra 	$L__BB0_6;
	mad.lo.s32 	%r36, %r17, %r5, %r17;
	add.s32 	%r37, %r36, %r20;
	mad.lo.s32 	%r38, %r37, %r17, %r9;
	mul.wide.s32 	%rd8, %r38, 8;
	add.s64 	%rd9, %rd1, %rd8;
	ld.global.f64 	%fd3, [%rd9];
	mad.lo.s32 	%r40, %r4, 800, %r23;
	mad.lo.s32 	%r41, %r2, 80, %r40;
	add.s32 	%r43, %r41, %r26;
	st.shared.f64 	[%r43+888], %fd3;
$L__BB0_6:
	setp.ne.s32 	%p8, %r2, 0;
	setp.eq.s32 	%p9, %r20, 0;
	or.pred  	%p10, %p8, %p9;
	@%p10 bra 	$L__BB0_8;
	add.s32 	%r44, %r10, -1;
	mad.lo.s32 	%r45, %r44, %r17, %r9;
	mul.wide.s32 	%rd10, %r45, 8;
	add.s64 	%rd11, %rd1, %rd10;
	ld.global.f64 	%fd4, [%rd11];
	add.s32 	%r47, %r12, %r26;
	st.shared.f64 	[%r47+8], %fd4;
$L__BB0_8:
	add.s32 	%r48, %r6, -1;
	setp.ne.s32 	%p11, %r2, %r48;
	setp.ge.s32 	%p12, %r20, %r15;
	or.pred  	%p13, %p11, %p12;
	@%p13 bra 	$L__BB0_10;
	mad.lo.s32 	%r49, %r17, %r10, %r17;
	add.s32 	%r50, %r49, %r9;
	mul.wide.s32 	%rd12, %r50, 8;
	add.s64 	%rd13, %rd1, %rd12;
	ld.global.f64 	%fd5, [%rd13];
	mad.lo.s32 	%r51, %r6, 80, %r12;
	add.s32 	%r53, %r51, %r26;
	st.shared.f64 	[%r53+88], %fd5;
$L__BB0_10:
	setp.ne.s32 	%p14, %r3, 0;
	setp.eq.s32 	%p15, %r9, 0;
	or.pred  	%p16, %p14, %p15;
	@%p16 bra 	$L__BB0_12;
	ld.global.f64 	%fd6, [%rd2+-8];
	st.shared.f64 	[%r13], %fd6;
$L__BB0_12:
	add.s32 	%r54, %r8, -1;
	setp.ne.s32 	%p17, %r3, %r54;
	setp.ge.s32 	%p18, %r9, %r15;
	or.pred  	%p19, %p17, %p18;
	@%p19 bra 	$L__BB0_14;
	ld.global.f64 	%fd7, [%rd2+8];
	shl.b32 	%r55, %r8, 3;
	add.s32 	%r56, %r13, %r55;
	st.shared.f64 	[%r56+8], %fd7;
$L__BB0_14:
	setp.ge.s32 	%p20, %r9, %r15;
	setp.eq.s32 	%p21, %r9, 0;
	setp.ge.s32 	%p22, %r20, %r15;
	setp.eq.s32 	%p23, %r20, 0;
	setp.ge.s32 	%p24, %r5, %r15;
	setp.lt.s32 	%p25, %r5, 1;
	bar.sync 	0;
	or.pred  	%p26, %p25, %p24;
	or.pred  	%p27, %p23, %p26;
	or.pred  	%p28, %p27, %p22;
	or.pred  	%p29, %p21, %p28;
	or.pred  	%p30, %p29, %p20;
	@%p30 bra 	$L__BB0_16;
	ld.shared.f64 	%fd8, [%r14+-792];
	ld.shared.f64 	%fd9, [%r14+808];
	add.f64 	%fd10, %fd8, %fd9;
	ld.shared.f64 	%fd11, [%r14+-72];
	add.f64 	%fd12, %fd10, %fd11;
	ld.shared.f64 	%fd13, [%r14+88];
	add.f64 	%fd14, %fd12, %fd13;
	ld.shared.f64 	%fd15, [%r14];
	add.f64 	%fd16, %fd14, %fd15;
	ld.shared.f64 	%fd17, [%r14+16];
	add.f64 	%fd18, %fd16, %fd17;
	mul.f64 	%fd19, %fd18, 0d3FE999999999999A;
	cvta.to.global.u64 	%rd14, %rd3;
	add.s64 	%rd16, %rd14, %rd5;
	st.global.f64 	[%rd16], %fd19;
$L__BB0_16:
	ret;

}


// ===== COMPILED SASS (sm_100) =====

	.target	sm_100

	.elftype	@"ET_EXEC"


//--------------------- .note.nv.tkinfo           --------------------------
	.section	.note.nv.tkinfo,"",@"SHT_NOTE"
	.sectionflags	@"SHF_NOTE_NV_TKINFO"
	.tkinfo
        /*0018*/ 	.word	0x00000002
        /*0030*/ 	.string	""
        /*0030*/ 	.string	"ptxas"
        /*0030*/ 	.string	"Cuda compilation tools, release 13.0, V13.0.88"
        /*0030*/ 	.string	"Build cuda_13.0.r13.0/compiler.36424714_0"
        /*0030*/ 	.string	"-arch sm_100 -m 64 "



//--------------------- .note.nv.cuinfo           --------------------------
	.section	.note.nv.cuinfo,"",@"SHT_NOTE"
	.sectionflags	@"SHF_NOTE_NV_CUINFO"
        /*0018*/ 	.short	0x0002
        /*001a*/ 	.short	0x0064
        /*001c*/ 	.short	0x0082
	.zero		2


//--------------------- .nv.info                  --------------------------
	.section	.nv.info,"",@"SHT_CUDA_INFO"
	.align	4


	//----- nvinfo : EIATTR_REGCOUNT
	.align		4
        /*0000*/ 	.byte	0x04, 0x2f
        /*0002*/ 	.short	(.L_1 - .L_0)
	.align		4
.L_0:
        /*0004*/ 	.word	index@(_Z12shmem_kernelPdS_i)
        /*0008*/ 	.word	0x00000020


	//----- nvinfo : EIATTR_FRAME_SIZE
	.align		4
.L_1:
        /*000c*/ 	.byte	0x04, 0x11
        /*000e*/ 	.short	(.L_3 - .L_2)
	.align		4
.L_2:
        /*0010*/ 	.word	index@(_Z12shmem_kernelPdS_i)
        /*0014*/ 	.word	0x00000000


	//----- nvinfo : EIATTR_MIN_STACK_SIZE
	.align		4
.L_3:
        /*0018*/ 	.byte	0x04, 0x12
        /*001a*/ 	.short	(.L_5 - .L_4)
	.align		4
.L_4:
        /*001c*/ 	.word	index@(_Z12shmem_kernelPdS_i)
        /*0020*/ 	.word	0x00000000
.L_5:


//--------------------- .nv.compat                --------------------------
	.section	.nv.compat,"",@"SHT_CUDA_COMPAT_INFO"
	.align	4
        /*0000*/ 	.byte	0x02, 0x09, 0x00, 0x00, 0x02, 0x02, 0x01, 0x00, 0x02, 0x05, 0x05, 0x00, 0x03, 0x07, 0x01, 0x01
        /*0010*/ 	.byte	0x02, 0x03, 0x00, 0x00, 0x02, 0x06, 0x01, 0x00, 0x04, 0x0b, 0x08, 0x00, 0x01, 0x00, 0x00, 0x00
        /*0020*/ 	.byte	0x00, 0x00, 0x00, 0x00


//--------------------- .nv.info._Z12shmem_kernelPdS_i --------------------------
	.section	.nv.info._Z12shmem_kernelPdS_i,"",@"SHT_CUDA_INFO"
	.sectionflags	@""
	.align	4


	//----- nvinfo : EIATTR_CUDA_API_VERSION
	.align		4
        /*0000*/ 	.byte	0x04, 0x37
        /*0002*/ 	.short	(.L_7 - .L_6)
.L_6:
        /*0004*/ 	.word	0x00000082


	//----- nvinfo : EIATTR_KPARAM_INFO
	.align		4
.L_7:
        /*0008*/ 	.byte	0x04, 0x17
        /*000a*/ 	.short	(.L_9 - .L_8)
.L_8:
        /*000c*/ 	.word	0x00000000
        /*0010*/ 	.short	0x0002
        /*0012*/ 	.short	0x0010
        /*0014*/ 	.byte	0x00, 0xf0, 0x11, 0x00


	//----- nvinfo : EIATTR_KPARAM_INFO
	.align		4
.L_9:
        /*0018*/ 	.byte	0x04, 0x17
        /*001a*/ 	.short	(.L_11 - .L_10)
.L_10:
        /*001c*/ 	.word	0x00000000
        /*0020*/ 	.short	0x0001
        /*0022*/ 	.short	0x0008
        /*0024*/ 	.byte	0x00, 0xf5, 0x21, 0x00


	//----- nvinfo : EIATTR_KPARAM_INFO
	.align		4
.L_11:
        /*0028*/ 	.byte	0x04, 0x17
        /*002a*/ 	.short	(.L_13 - .L_12)
.L_12:
        /*002c*/ 	.word	0x00000000
        /*0030*/ 	.short	0x0000
        /*0032*/ 	.short	0x0000
        /*0034*/ 	.byte	0x00, 0xf5, 0x21, 0x00


	//----- nvinfo : EIATTR_SPARSE_MMA_MASK
	.align		4
.L_13:
        /*0038*/ 	.byte	0x03, 0x50
        /*003a*/ 	.short	0x0000


	//----- nvinfo : EIATTR_MAXREG_COUNT
	.align		4
        /*003c*/ 	.byte	0x03, 0x1b
        /*003e*/ 	.short	0x00ff


	//----- nvinfo : EIATTR_NUM_BARRIERS
	.align		4
        /*0040*/ 	.byte	0x02, 0x4c
        /*0042*/ 	.byte	0x01
	.zero		1


	//----- nvinfo : EIATTR_MERCURY_ISA_VERSION
	.align		4
        /*0044*/ 	.byte	0x03, 0x5f
        /*0046*/ 	.short	0x0101


	//----- nvinfo : EIATTR_VRC_CTA_INIT_COUNT
	.align		4
        /*0048*/ 	.byte	0x02, 0x4a
	.zero		1
	.zero		1


	//----- nvinfo : EIATTR_EXIT_INSTR_OFFSETS
	.align		4
        /*004c*/ 	.byte	0x04, 0x1c
        /*004e*/ 	.short	(.L_15 - .L_14)


	//   ....[0]....
.L_14:
        /*0050*/ 	.word	0x00000570


	//   ....[1]....
        /*0054*/ 	.word	0x00000690


	//----- nvinfo : EIATTR_CBANK_PARAM_SIZE
	.align		4
.L_15:
        /*0058*/ 	.byte	0x03, 0x19
        /*005a*/ 	.short	0x0014


	//----- nvinfo : EIATTR_PARAM_CBANK
	.align		4
        /*005c*/ 	.byte	0x04, 0x0a
        /*005e*/ 	.short	(.L_17 - .L_16)
	.align		4
.L_16:
        /*0060*/ 	.word	index@(.nv.constant0._Z12shmem_kernelPdS_i)
        /*0064*/ 	.short	0x0380
        /*0066*/ 	.short	0x0014


	//----- nvinfo : EIATTR_SW_WAR
	.align		4
.L_17:
        /*0068*/ 	.byte	0x04, 0x36
        /*006a*/ 	.short	(.L_19 - .L_18)
.L_18:
        /*006c*/ 	.word	0x00000008
.L_19:


//--------------------- .nv.callgraph             --------------------------
	.section	.nv.callgraph,"",@"SHT_CUDA_CALLGRAPH"
	.align	4
	.sectionentsize	8
	.align		4
        /*0000*/ 	.word	0x00000000
	.align		4
        /*0004*/ 	.word	0xffffffff
	.align		4
        /*0008*/ 	.word	0x00000000
	.align		4
        /*000c*/ 	.word	0xfffffffe
	.align		4
        /*0010*/ 	.word	0x00000000
	.align		4
        /*0014*/ 	.word	0xfffffffd
	.align		4
        /*0018*/ 	.word	0x00000000
	.align		4
        /*001c*/ 	.word	0xfffffffc


//--------------------- .text._Z12shmem_kernelPdS_i --------------------------
	.section	.text._Z12shmem_kernelPdS_i,"ax",@progbits
	.align	128
        .global         _Z12shmem_kernelPdS_i
        .type           _Z12shmem_kernelPdS_i,@function
        .size           _Z12shmem_kernelPdS_i,(.L_x_1 - _Z12shmem_kernelPdS_i)
        .other          _Z12shmem_kernelPdS_i,@"STO_CUDA_ENTRY STV_DEFAULT"
_Z12shmem_kernelPdS_i:
.text._Z12shmem_kernelPdS_i:
[----:B------:R-:W-:Y:S01]  /*0000*/  LDC R1, c[0x0][0x37c] ;  /* 0x0000df00ff017b82 */ /* 0x000fe20000000800 */
[----:B------:R-:W0:Y:S07]  /*0010*/  S2R R17, SR_TID.X ;  /* 0x0000000000117919 */ /* 0x000e2e0000002100 */
[----:B------:R-:W0:Y:S01]  /*0020*/  LDC R7, c[0x0][0x360] ;  /* 0x0000d800ff077b82 */ /* 0x000e220000000800 */
[----:B------:R-:W1:Y:S01]  /*0030*/  S2R R29, SR_TID.Y ;  /* 0x00000000001d7919 */ /* 0x000e620000002200 */
[----:B------:R-:W2:Y:S06]  /*0040*/  S2R R26, SR_TID.Z ;  /* 0x00000000001a7919 */ /* 0x000eac0000002300 */
[----:B------:R-:W1:Y:S08]  /*0050*/  LDC R27, c[0x0][0x364] ;  /* 0x0000d900ff1b7b82 */ /* 0x000e700000000800 */
[----:B------:R-:W0:Y:S08]  /*0060*/  S2UR UR4, SR_CTAID.X ;  /* 0x00000000000479c3 */ /* 0x000e300000002500 */
[----:B------:R-:W1:Y:S08]  /*0070*/  S2UR UR5, SR_CTAID.Y ;  /* 0x00000000000579c3 */ /* 0x000e700000002600 */
[----:B------:R-:W2:Y:S08]  /*0080*/  S2UR UR6, SR_CTAID.Z ;  /* 0x00000000000679c3 */ /* 0x000eb00000002700 */
[----:B------:R-:W2:Y:S01]  /*0090*/  LDC R24, c[0x0][0x368] ;  /* 0x0000da00ff187b82 */ /* 0x000ea20000000800 */
[----:B0-----:R-:W-:-:S07]  /*00a0*/  IMAD R14, R7, UR4, R17 ;  /* 0x00000004070e7c24 */ /* 0x001fce000f8e0211 */
[----:B------:R-:W0:Y:S01]  /*00b0*/  LDC R16, c[0x0][0x390] ;  /* 0x0000e400ff107b82 */ /* 0x000e220000000800 */
[----:B-1----:R-:W-:Y:S01]  /*00c0*/  IMAD R3, R27, UR5, R29 ;  /* 0x000000051b037c24 */ /* 0x002fe2000f8e021d */
[----:B------:R-:W1:Y:S06]  /*00d0*/  LDCU.64 UR4, c[0x0][0x358] ;  /* 0x00006b00ff0477ac */ /* 0x000e6c0008000a00 */
[----:B------:R-:W3:Y:S01]  /*00e0*/  LDC.64 R12, c[0x0][0x380] ;  /* 0x0000e000ff0c7b82 */ /* 0x000ee20000000a00 */
[----:B--2---:R-:W-:-:S05]  /*00f0*/  IMAD R25, R24, UR6, R26 ;  /* 0x0000000618197c24 */ /* 0x004fca000f8e021a */
[C---:B------:R-:W-:Y:S01]  /*0100*/  VIMNMX3 R5, R14.reuse, R3, R25, !PT ;  /* 0x000000030e05720f */ /* 0x040fe20007800119 */
[----:B0-----:R-:W-:-:S03]  /*0110*/  IMAD R15, R14, R16, R3 ;  /* 0x000000100e0f7224 */ /* 0x001fc600078e0203 */
[-C--:B------:R-:W-:Y:S01]  /*0120*/  ISETP.GE.AND P4, PT, R5, R16.reuse, PT ;  /* 0x000000100500720c */ /* 0x080fe20003f86270 */
[----:B------:R-:W-:-:S04]  /*0130*/  IMAD R0, R15, R16, R25 ;  /* 0x000000100f007224 */ /* 0x000fc800078e0219 */
[----:B---3--:R-:W-:-:S08]  /*0140*/  IMAD.WIDE R20, R0, 0x8, R12 ;  /* 0x0000000800147825 */ /* 0x008fd000078e020c */
[----:B-1----:R-:W2:Y:S01]  /*0150*/  @!P4 LDG.E.64 R10, desc[UR4][R20.64] ;  /* 0x00000004140ac981 */ /* 0x002ea2000c1e1b00 */
[----:B------:R-:W-:Y:S01]  /*0160*/  MOV R4, 0x400 ;  /* 0x0000040000047802 */ /* 0x000fe20000000f00 */
[----:B------:R-:W-:Y:S01]  /*0170*/  VIADD R18, R27, 0xffffffff ;  /* 0xffffffff1b127836 */ /* 0x000fe20000000000 */
[----:B------:R-:W-:Y:S01]  /*0180*/  IADD3 R6, PT, PT, R16, -0x1, RZ ;  /* 0xffffffff10067810 */ /* 0x000fe20007ffe0ff */
[----:B------:R-:W0:Y:S01]  /*0190*/  S2R R5, SR_CgaCtaId ;  /* 0x0000000000057919 */ /* 0x000e220000008800 */
[----:B------:R-:W-:Y:S01]  /*01a0*/  ISETP.GE.AND P0, PT, R14, 0x1, PT ;  /* 0x000000010e00780c */ /* 0x000fe20003f06270 */
[----:B------:R-:W-:Y:S01]  /*01b0*/  VIADD R19, R24, 0xffffffff ;  /* 0xffffffff18137836 */ /* 0x000fe20000000000 */
[----:B------:R-:W-:Y:S02]  /*01c0*/  IADD3 R2, PT, PT, R7, -0x1, RZ ;  /* 0xffffffff07027810 */ /* 0x000fe40007ffe0ff */
[----:B------:R-:W-:Y:S02]  /*01d0*/  ISETP.GE.AND P1, PT, R14, R6, PT ;  /* 0x000000060e00720c */ /* 0x000fe40003f26270 */
[----:B------:R-:W-:-:S02]  /*01e0*/  ISETP.NE.OR P0, PT, R17, RZ, !P0 ;  /* 0x000000ff1100720c */ /* 0x000fc40004705670 */
[----:B------:R-:W-:Y:S02]  /*01f0*/  ISETP.NE.OR P6, PT, R17, R2, P1 ;  /* 0x000000021100720c */ /* 0x000fe40000fc5670 */
[C---:B------:R-:W-:Y:S02]  /*0200*/  ISETP.NE.AND P2, PT, R3.reuse, RZ, PT ;  /* 0x000000ff0300720c */ /* 0x040fe40003f45270 */
[----:B------:R-:W-:Y:S02]  /*0210*/  ISETP.GE.AND P3, PT, R3, R6, PT ;  /* 0x000000060300720c */ /* 0x000fe40003f66270 */
[C---:B------:R-:W-:Y:S02]  /*0220*/  ISETP.NE.OR P2, PT, R29.reuse, RZ, !P2 ;  /* 0x000000ff1d00720c */ /* 0x040fe40005745670 */
[----:B------:R-:W-:Y:S02]  /*0230*/  ISETP.NE.OR P3, PT, R29, R18, P3 ;  /* 0x000000121d00720c */ /* 0x000fe40001f65670 */
[----:B------:R-:W-:-:S02]  /*0240*/  ISETP.NE.AND P5, PT, R25, RZ, PT ;  /* 0x000000ff1900720c */ /* 0x000fc40003fa5270 */
[C---:B------:R-:W-:Y:S01]  /*0250*/  ISETP.LT.OR P1, PT, R14.reuse, 0x1, P1 ;  /* 0x000000010e00780c */ /* 0x040fe20000f21670 */
[----:B------:R-:W-:Y:S01]  /*0260*/  @!P6 IMAD R18, R14, R16, R16 ;  /* 0x000000100e12e224 */ /* 0x000fe200078e0210 */
[----:B------:R-:W-:-:S03]  /*0270*/  ISETP.NE.OR P5, PT, R26, RZ, !P5 ;  /* 0x000000ff1a00720c */ /* 0x000fc60006fa5670 */
[----:B------:R-:W-:-:S04]  /*0280*/  @!P6 IMAD.IADD R18, R3, 0x1, R18 ;  /* 0x000000010312e824 */ /* 0x000fc800078e0212 */
[----:B------:R-:W-:Y:S01]  /*0290*/  @!P3 IMAD R22, R15, R16, R16 ;  /* 0x000000100f16b224 */ /* 0x000fe200078e0210 */
[----:B0-----:R-:W-:-:S03]  /*02a0*/  LEA R4, R5, R4, 0x18 ;  /* 0x0000000405047211 */ /* 0x001fc600078ec0ff */
[----:B------:R-:W-:Y:S02]  /*02b0*/  @!P3 IMAD.IADD R23, R25, 0x1, R22 ;  /* 0x000000011917b824 */ /* 0x000fe400078e0216 */
[----:B------:R-:W-:Y:S01]  /*02c0*/  IMAD R9, R17, 0x320, R4 ;  /* 0x0000032011097824 */ /* 0x000fe200078e0204 */
[----:B------:R-:W-:-:S03]  /*02d0*/  @!P0 IADD3 R17, PT, PT, R14, -0x1, RZ ;  /* 0xffffffff0e118810 */ /* 0x000fc60007ffe0ff */
[----:B------:R-:W-:Y:S02]  /*02e0*/  VIADD R8, R9, 0x320 ;  /* 0x0000032009087836 */ /* 0x000fe40000000000 */
[-C--:B------:R-:W-:Y:S02]  /*02f0*/  @!P0 IMAD R17, R17, R16.reuse, R3 ;  /* 0x0000001011118224 */ /* 0x080fe400078e0203 */
[----:B------:R-:W-:Y:S02]  /*0300*/  IMAD R5, R29, 0x50, R8 ;  /* 0x000000501d057824 */ /* 0x000fe400078e0208 */
[----:B------:R-:W-:-:S03]  /*0310*/  @!P0 IMAD R17, R17, R16, R25 ;  /* 0x0000001011118224 */ /* 0x000fc600078e0219 */
[----:B------:R-:W-:-:S05]  /*0320*/  LEA R2, R26, R5, 0x3 ;  /* 0x000000051a027211 */ /* 0x000fca00078e18ff */
[----:B--2---:R0:W-:Y:S01]  /*0330*/  @!P4 STS.64 [R2+0x58], R10 ;  /* 0x0000580a0200c388 */ /* 0x0041e20000000a00 */
[----:B------:R-:W-:-:S04]  /*0340*/  ISETP.GE.AND P4, PT, R25, R6, PT ;  /* 0x000000061900720c */ /* 0x000fc80003f86270 */
[----:B------:R-:W-:Y:S02]  /*0350*/  ISETP.NE.OR P4, PT, R26, R19, P4 ;  /* 0x000000131a00720c */ /* 0x000fe40002785670 */
[----:B------:R-:W-:Y:S01]  /*0360*/  @!P2 IADD3 R19, PT, PT, R15, -0x1, RZ ;  /* 0xffffffff0f13a810 */ /* 0x000fe20007ffe0ff */
[----:B0-----:R-:W-:-:S04]  /*0370*/  @!P6 IMAD R11, R18, R16, R25 ;  /* 0x00000010120be224 */ /* 0x001fc800078e0219 */
[----:B------:R-:W-:Y:S02]  /*0380*/  @!P2 IMAD R15, R19, R16, R25 ;  /* 0x00000010130fa224 */ /* 0x000fe400078e0219 */
[----:B------:R-:W-:-:S04]  /*0390*/  @!P0 IMAD.WIDE R18, R17, 0x8, R12 ;  /* 0x0000000811128825 */ /* 0x000fc800078e020c */
[--C-:B------:R-:W-:Y:S02]  /*03a0*/  @!P6 IMAD.WIDE R16, R11, 0x8, R12.reuse ;  /* 0x000000080b10e825 */ /* 0x100fe400078e020c */
[----:B------:R-:W2:Y:S02]  /*03b0*/  @!P0 LDG.E.64 R18, desc[UR4][R18.64] ;  /* 0x0000000412128981 */ /* 0x000ea4000c1e1b00 */
[--C-:B------:R-:W-:Y:S02]  /*03c0*/  @!P2 IMAD.WIDE R14, R15, 0x8, R12.reuse ;  /* 0x000000080f0ea825 */ /* 0x100fe400078e020c */
[----:B------:R-:W3:Y:S02]  /*03d0*/  @!P6 LDG.E.64 R16, desc[UR4][R16.64] ;  /* 0x000000041010e981 */ /* 0x000ee4000c1e1b00 */
[----:B------:R-:W-:Y:S02]  /*03e0*/  @!P3 IMAD.WIDE R12, R23, 0x8, R12 ;  /* 0x00000008170cb825 */ /* 0x000fe400078e020c */
[----:B------:R-:W4:Y:S04]  /*03f0*/  @!P2 LDG.E.64 R14, desc[UR4][R14.64] ;  /* 0x000000040e0ea981 */ /* 0x000f28000c1e1b00 */
[----:B------:R-:W5:Y:S04]  /*0400*/  @!P3 LDG.E.64 R12, desc[UR4][R12.64] ;  /* 0x000000040c0cb981 */ /* 0x000f68000c1e1b00 */
[----:B------:R-:W5:Y:S04]  /*0410*/  @!P5 LDG.E.64 R10, desc[UR4][R20.64+-0x8] ;  /* 0xfffff804140ad981 */ /* 0x000f68000c1e1b00 */
[----:B------:R-:W5:Y:S01]  /*0420*/  @!P4 LDG.E.64 R22, desc[UR4][R20.64+0x8] ;  /* 0x000008041416c981 */ /* 0x000f62000c1e1b00 */
[----:B------:R-:W-:Y:S01]  /*0430*/  ISETP.EQ.OR P1, PT, R3, RZ, P1 ;  /* 0x000000ff0300720c */ /* 0x000fe20000f22670 */
[----:B------:R-:W-:-:S03]  /*0440*/  @!P6 IMAD R28, R7, 0x320, R4 ;  /* 0x00000320071ce824 */ /* 0x000fc600078e0204 */
[----:B------:R-:W-:Y:S01]  /*0450*/  ISETP.GE.OR P1, PT, R3, R6, P1 ;  /* 0x000000060300720c */ /* 0x000fe20000f26670 */
[C---:B------:R-:W-:Y:S02]  /*0460*/  @!P0 IMAD R3, R29.reuse, 0x50, R4 ;  /* 0x000000501d038824 */ /* 0x040fe400078e0204 */
[----:B------:R-:W-:Y:S02]  /*0470*/  @!P6 IMAD R29, R29, 0x50, R28 ;  /* 0x000000501d1de824 */ /* 0x000fe400078e021c */
[----:B------:R-:W-:Y:S01]  /*0480*/  @!P3 IMAD R27, R27, 0x50, R8 ;  /* 0x000000501b1bb824 */ /* 0x000fe200078e0208 */
[C---:B------:R-:W-:Y:S01]  /*0490*/  @!P0 LEA R3, R26.reuse, R3, 0x3 ;  /* 0x000000031a038211 */ /* 0x040fe200078e18ff */
[C---:B------:R-:W-:Y:S01]  /*04a0*/  @!P6 IMAD R29, R26.reuse, 0x8, R29 ;  /* 0x000000081a1de824 */ /* 0x040fe200078e021d */
[C---:B------:R-:W-:Y:S02]  /*04b0*/  @!P2 LEA R9, R26.reuse, R9, 0x3 ;  /* 0x000000091a09a211 */ /* 0x040fe400078e18ff */
[----:B------:R-:W-:-:S02]  /*04c0*/  @!P3 LEA R27, R26, R27, 0x3 ;  /* 0x0000001b1a1bb211 */ /* 0x000fc400078e18ff */
[----:B------:R-:W-:Y:S02]  /*04d0*/  @!P4 LEA R7, R24, R5, 0x3 ;  /* 0x000000051807c211 */ /* 0x000fe400078e18ff */
[----:B------:R-:W-:-:S04]  /*04e0*/  ISETP.EQ.OR P1, PT, R25, RZ, P1 ;  /* 0x000000ff1900720c */ /* 0x000fc80000f22670 */
[----:B------:R-:W-:Y:S01]  /*04f0*/  ISETP.GE.OR P1, PT, R25, R6, P1 ;  /* 0x000000061900720c */ /* 0x000fe20000f26670 */
[----:B--2---:R0:W-:Y:S04]  /*0500*/  @!P0 STS.64 [R3+0x58], R18 ;  /* 0x0000581203008388 */ /* 0x0041e80000000a00 */
[----:B---3--:R0:W-:Y:S04]  /*0510*/  @!P6 STS.64 [R29+0x378], R16 ;  /* 0x000378101d00e388 */ /* 0x0081e80000000a00 */
[----:B----4-:R0:W-:Y:S04]  /*0520*/  @!P2 STS.64 [R9+0x328], R14 ;  /* 0x0003280e0900a388 */ /* 0x0101e80000000a00 */
[----:B-----5:R0:W-:Y:S04]  /*0530*/  @!P3 STS.64 [R27+0x58], R12 ;  /* 0x0000580c1b00b388 */ /* 0x0201e80000000a00 */
[----:B------:R0:W-:Y:S04]  /*0540*/  @!P5 STS.64 [R5+0x50], R10 ;  /* 0x0000500a0500d388 */ /* 0x0001e80000000a00 */
[----:B------:R0:W-:Y:S01]  /*0550*/  @!P4 STS.64 [R7+0x58], R22 ;  /* 0x000058160700c388 */ /* 0x0001e20000000a00 */
[----:B------:R-:W-:Y:S06]  /*0560*/  BAR.SYNC.DEFER_BLOCKING 0x0 ;  /* 0x0000000000007b1d */ /* 0x000fec0000010000 */
[----:B------:R-:W-:Y:S05]  /*0570*/  @P1 EXIT ;  /* 0x000000000000194d */ /* 0x000fea0003800000 */
[----:B0-----:R-:W-:Y:S01]  /*0580*/  LDS.64 R4, [R2+-0x2c8] ;  /* 0xfffd380002047984 */ /* 0x001fe20000000a00 */
[----:B------:R-:W-:Y:S01]  /*0590*/  UMOV UR6, 0x9999999a ;  /* 0x9999999a00067882 */ /* 0x000fe20000000000 */
[----:B------:R-:W-:Y:S02]  /*05a0*/  UMOV UR7, 0x3fe99999 ;  /* 0x3fe9999900077882 */ /* 0x000fe40000000000 */
[----:B------:R-:W0:Y:S04]  /*05b0*/  LDS.64 R6, [R2+0x378] ;  /* 0x0003780002067984 */ /* 0x000e280000000a00 */
[----:B------:R-:W1:Y:S04]  /*05c0*/  LDS.64 R8, [R2+0x8] ;  /* 0x0000080002087984 */ /* 0x000e680000000a00 */
[----:B------:R-:W2:Y:S04]  /*05d0*/  LDS.64 R10, [R2+0xa8] ;  /* 0x0000a800020a7984 */ /* 0x000ea80000000a00 */
[----:B------:R-:W3:Y:S04]  /*05e0*/  LDS.64 R12, [R2+0x50] ;  /* 0x00005000020c7984 */ /* 0x000ee80000000a00 */
[----:B------:R-:W4:Y:S01]  /*05f0*/  LDS.64 R14, [R2+0x60] ;  /* 0x00006000020e7984 */ /* 0x000f220000000a00 */
[----:B0-----:R-:W-:Y:S01]  /*0600*/  DADD R4, R4, R6 ;  /* 0x0000000004047229 */ /* 0x001fe20000000006 */
[----:B------:R-:W0:Y:S07]  /*0610*/  LDC.64 R6, c[0x0][0x388] ;  /* 0x0000e200ff067b82 */ /* 0x000e2e0000000a00 */
[----:B-1----:R-:W-:-:S08]  /*0620*/  DADD R4, R4, R8 ;  /* 0x0000000004047229 */ /* 0x002fd00000000008 */
[----:B--2---:R-:W-:-:S08]  /*0630*/  DADD R4, R4, R10 ;  /* 0x0000000004047229 */ /* 0x004fd0000000000a */
[----:B---3--:R-:W-:Y:S01]  /*0640*/  DADD R4, R4, R12 ;  /* 0x0000000004047229 */ /* 0x008fe2000000000c */
[----:B0-----:R-:W-:-:S07]  /*0650*/  IMAD.WIDE R6, R0, 0x8, R6 ;  /* 0x0000000800067825 */ /* 0x001fce00078e0206 */
[----:B----4-:R-:W-:-:S08]  /*0660*/  DADD R4, R4, R14 ;  /* 0x0000000004047229 */ /* 0x010fd0000000000e */
[----:B------:R-:W-:-:S07]  /*0670*/  DMUL R4, R4, UR6 ;  /* 0x0000000604047c28 */ /* 0x000fce0008000000 */
[----:B------:R-:W-:Y:S01]  /*0680*/  STG.E.64 desc[UR4][R6.64], R4 ;  /* 0x0000000406007986 */ /* 0x000fe2000c101b04 */
[----:B------:R-:W-:Y:S05]  /*0690*/  EXIT ;  /* 0x000000000000794d */ /* 0x000fea0003800000 */
.L_x_0:
[----:B------:R-:W-:-:S00]  /*06a0*/  BRA `(.L_x_0) ;  /* 0xfffffffc00fc7947 */ /* 0x000fc0000383ffff */
[----:B------:R-:W-:-:S00]  /*06b0*/  NOP ;  /* 0x0000000000007918 */ /* 0x000fc00000000000 */
        /* <DEDUP_REMOVED lines=12> */
.L_x_1:


//--------------------- .nv.shared._Z12shmem_kernelPdS_i --------------------------
	.section	.nv.shared._Z12shmem_kernelPdS_i,"aw",@nobits
	.sectionflags	@""
	.align	8
.nv.shared._Z12shmem_kernelPdS_i:
	.zero		9024


//--------------------- .nv.shared.reserved.0     --------------------------
	.section	.nv.shared.reserved.0,"aw",@nobits
	.weak		__nv_reservedSMEM_offset_0_alias
	.size		__nv_reservedSMEM_offset_0_alias, 0, 64
	.other		__nv_reservedSMEM_offset_0_alias,@"STO_CUDA_RESERVED_SHARED STV_DEFAULT"
__nv_reservedSMEM_offset_0_alias:
	.zero		0
	.zero		64


//--------------------- .nv.constant0._Z12shmem_kernelPdS_i --------------------------
	.section	.nv.constant0._Z12shmem_kernelPdS_i,"a",@progbits
	.sectionflags	@""
	.align	4
.nv.constant0._Z12shmem_kernelPdS_i:
	.zero		916


//--------------------- SYMBOLS --------------------------

	.type		.nv.reservedSmem.offset0,@object
	.size		.nv.reservedSmem.offset0,0x4
	.type		.nv.reservedSmem.cap,@object
	.size		.nv.reservedSmem.cap,0x4
